	.headerflags	@"EF_CUDA_TEXMODE_UNIFIED EF_CUDA_64BIT_ADDRESS EF_CUDA_ACCELERATORS EF_CUDA_SM90 EF_CUDA_VIRTUAL_SM(EF_CUDA_SM90)"
	.elftype	@"ET_EXEC"


//--------------------- .nv.info                  --------------------------
	.section	.nv.info,"",@"SHT_CUDA_INFO"
	.align	4


	//----- nvinfo : EIATTR_REGCOUNT
	.align		4
        /*0000*/ 	.byte	0x04, 0x2f
        /*0002*/ 	.short	(.L_1 - .L_0)
	.align		4
.L_0:
        /*0004*/ 	.word	index@(triton_poi_fused_add_convolution_3)
        /*0008*/ 	.word	0x0000000e


	//----- nvinfo : EIATTR_MIN_STACK_SIZE
	.align		4
.L_1:
        /*000c*/ 	.byte	0x04, 0x12
        /*000e*/ 	.short	(.L_3 - .L_2)
	.align		4
.L_2:
        /*0010*/ 	.word	index@(triton_poi_fused_add_convolution_3)
        /*0014*/ 	.word	0x00000000


	//----- nvinfo : EIATTR_FRAME_SIZE
	.align		4
.L_3:
        /*0018*/ 	.byte	0x04, 0x11
        /*001a*/ 	.short	(.L_5 - .L_4)
	.align		4
.L_4:
        /*001c*/ 	.word	index@(triton_poi_fused_add_convolution_3)
        /*0020*/ 	.word	0x00000000


	//----- nvinfo : EIATTR_MIN_STACK_SIZE
	.align		4
.L_5:
        /*0024*/ 	.byte	0x04, 0x12
        /*0026*/ 	.short	(.L_7 - .L_6)
	.align		4
.L_6:
        /*0028*/ 	.word	index@(triton_poi_fused_add_convolution_3)
        /*002c*/ 	.word	0x00000000
.L_7:


//--------------------- .nv.info.triton_poi_fused_add_convolution_3 --------------------------
	.section	.nv.info.triton_poi_fused_add_convolution_3,"",@"SHT_CUDA_INFO"
	.sectionflags	@""
	.align	4


	//----- nvinfo : EIATTR_CUDA_API_VERSION
	.align		4
        /*0000*/ 	.byte	0x04, 0x37
        /*0002*/ 	.short	(.L_9 - .L_8)
.L_8:
        /*0004*/ 	.word	0x0000007c


	//----- nvinfo : EIATTR_KPARAM_INFO
	.align		4
.L_9:
        /*0008*/ 	.byte	0x04, 0x17
        /*000a*/ 	.short	(.L_11 - .L_10)
.L_10:
        /*000c*/ 	.word	0x00000000
        /*0010*/ 	.short	0x0003
        /*0012*/ 	.short	0x0018
        /*0014*/ 	.byte	0x00, 0xf0, 0x11, 0x00


	//----- nvinfo : EIATTR_KPARAM_INFO
	.align		4
.L_11:
        /*0018*/ 	.byte	0x04, 0x17
        /*001a*/ 	.short	(.L_13 - .L_12)
.L_12:
        /*001c*/ 	.word	0x00000000
        /*0020*/ 	.short	0x0002
        /*0022*/ 	.short	0x0010
        /*0024*/ 	.byte	0x00, 0xf4, 0x21, 0x00


	//----- nvinfo : EIATTR_KPARAM_INFO
	.align		4
.L_13:
        /*0028*/ 	.byte	0x04, 0x17
        /*002a*/ 	.short	(.L_15 - .L_14)
.L_14:
        /*002c*/ 	.word	0x00000000
        /*0030*/ 	.short	0x0001
        /*0032*/ 	.short	0x0008
        /*0034*/ 	.byte	0x00, 0xf4, 0x21, 0x00


	//----- nvinfo : EIATTR_KPARAM_INFO
	.align		4
.L_15:
        /*0038*/ 	.byte	0x04, 0x17
        /*003a*/ 	.short	(.L_17 - .L_16)
.L_16:
        /*003c*/ 	.word	0x00000000
        /*0040*/ 	.short	0x0000
        /*0042*/ 	.short	0x0000
        /*0044*/ 	.byte	0x00, 0xf4, 0x21, 0x00


	//----- nvinfo : EIATTR_SPARSE_MMA_MASK
	.align		4
.L_17:
        /*0048*/ 	.byte	0x03, 0x50
        /*004a*/ 	.short	0x0000


	//----- nvinfo : EIATTR_MAXREG_COUNT
	.align		4
        /*004c*/ 	.byte	0x03, 0x1b
        /*004e*/ 	.short	0x00ff


	//----- nvinfo : EIATTR_EXIT_INSTR_OFFSETS
	.align		4
        /*0050*/ 	.byte	0x04, 0x1c
        /*0052*/ 	.short	(.L_19 - .L_18)


	//   ....[0]....
.L_18:
        /*0054*/ 	.word	0x000001c0


	//----- nvinfo : EIATTR_REQNTID
	.align		4
.L_19:
        /*0058*/ 	.byte	0x04, 0x10
        /*005a*/ 	.short	(.L_21 - .L_20)
.L_20:
        /*005c*/ 	.word	0x00000080
        /*0060*/ 	.word	0x00000001
        /*0064*/ 	.word	0x00000001


	//----- nvinfo : EIATTR_CBANK_PARAM_SIZE
	.align		4
.L_21:
        /*0068*/ 	.byte	0x03, 0x19
        /*006a*/ 	.short	0x001c


	//----- nvinfo : EIATTR_PARAM_CBANK
	.align		4
        /*006c*/ 	.byte	0x04, 0x0a
        /*006e*/ 	.short	(.L_23 - .L_22)
	.align		4
.L_22:
        /*0070*/ 	.word	index@(.nv.constant0.triton_poi_fused_add_convolution_3)
        /*0074*/ 	.short	0x0210
        /*0076*/ 	.short	0x001c


	//----- nvinfo : EIATTR_SW_WAR
	.align		4
.L_23:
        /*0078*/ 	.byte	0x04, 0x36
        /*007a*/ 	.short	(.L_25 - .L_24)
.L_24:
        /*007c*/ 	.word	0x00000008
.L_25:


//--------------------- .nv.callgraph             --------------------------
	.section	.nv.callgraph,"",@"SHT_CUDA_CALLGRAPH"
	.align	4
	.sectionentsize	8
	.align		4
        /*0000*/ 	.word	0x00000000
	.align		4
        /*0004*/ 	.word	0xffffffff
	.align		4
        /*0008*/ 	.word	0x00000000
	.align		4
        /*000c*/ 	.word	0xfffffffe
	.align		4
        /*0010*/ 	.word	0x00000000
	.align		4
        /*0014*/ 	.word	0xfffffffd
	.align		4
        /*0018*/ 	.word	0x00000000
	.align		4
        /*001c*/ 	.word	0xfffffffc


//--------------------- .text.triton_poi_fused_add_convolution_3 --------------------------
	.section	.text.triton_poi_fused_add_convolution_3,"ax",@progbits
	.align	128
        .global         triton_poi_fused_add_convolution_3
        .type           triton_poi_fused_add_convolution_3,@function
        .size           triton_poi_fused_add_convolution_3,(.L_x_1 - triton_poi_fused_add_convolution_3)
        .other          triton_poi_fused_add_convolution_3,@"STO_CUDA_ENTRY STV_DEFAULT"
triton_poi_fused_add_convolution_3:
.text.triton_poi_fused_add_convolution_3:
[----:B------:R-:W-:Y:S01]  /*0000*/  LDC R1, c[0x0][0x28] ;  /* 0x00000a00ff017b82 */ /* 0x000fe20000000800 */
[----:B------:R-:W1:Y:S07]  /*0010*/  S2R R0, SR_TID.X ;  /* 0x0000000000007919 */ /* 0x000e6e0000002100 */
[----:B------:R-:W2:Y:S01]  /*0020*/  LDC.64 R4, c[0x0][0x218] ;  /* 0x00008600ff047b82 */ /* 0x000ea20000000a00 */
[----:B------:R-:W-:Y:S01]  /*0030*/  ULDC.64 UR4, c[0x0][0x208] ;  /* 0x0000820000047ab9 */ /* 0x000fe20000000a00 */
[----:B------:R-:W3:Y:S06]  /*0040*/  S2R R9, SR_CTAID.X ;  /* 0x0000000000097919 */ /* 0x000eec0000002500 */
[----:B------:R-:W4:Y:S08]  /*0050*/  LDC.64 R6, c[0x0][0x220] ;  /* 0x00008800ff067b82 */ /* 0x000f300000000a00 */
[----:B------:R-:W5:Y:S01]  /*0060*/  LDC.64 R2, c[0x0][0x210] ;  /* 0x00008400ff027b82 */ /* 0x000f620000000a00 */
[----:B-1----:R-:W-:-:S02]  /*0070*/  SHF.L.U32 R0, R0, 0x1, RZ ;  /* 0x0000000100007819 */ /* 0x002fc400000006ff */
[----:B---3--:R-:W-:Y:S02]  /*0080*/  SHF.R.S32.HI R8, RZ, 0x17, R9 ;  /* 0x00000017ff087819 */ /* 0x008fe40000011409 */
[----:B------:R-:W-:Y:S02]  /*0090*/  LOP3.LUT R0, R0, 0xfe, RZ, 0xc0, !PT ;  /* 0x000000fe00007812 */ /* 0x000fe400078ec0ff */
[----:B------:R-:W-:Y:S02]  /*00a0*/  SGXT R8, R8, 0x1 ;  /* 0x000000010808781a */ /* 0x000fe40000000200 */
[----:B------:R-:W-:-:S04]  /*00b0*/  LEA R9, R9, R0, 0x8 ;  /* 0x0000000009097211 */ /* 0x000fc800078e40ff */
[----:B------:R-:W-:Y:S01]  /*00c0*/  LEA.HI R8, R8, R9, RZ, 0x8 ;  /* 0x0000000908087211 */ /* 0x000fe200078f40ff */
[----:B--2---:R-:W-:-:S03]  /*00d0*/  IMAD.WIDE R4, R9, 0x4, R4 ;  /* 0x0000000409047825 */ /* 0x004fc600078e0204 */
[----:B------:R-:W-:Y:S01]  /*00e0*/  SHF.R.S32.HI R8, RZ, 0x8, R8 ;  /* 0x00000008ff087819 */ /* 0x000fe20000011408 */
[----:B-----5:R-:W-:Y:S02]  /*00f0*/  IMAD.WIDE R2, R9, 0x4, R2 ;  /* 0x0000000409027825 */ /* 0x020fe400078e0202 */
[----:B------:R-:W2:Y:S01]  /*0100*/  LDG.E.64 R4, desc[UR4][R4.64] ;  /* 0x0000000404047981 */ /* 0x000ea2000c1e1b00 */
[----:B------:R-:W-:-:S04]  /*0110*/  LEA.HI R0, R8, R8, RZ, 0x2 ;  /* 0x0000000808007211 */ /* 0x000fc800078f10ff */
[----:B------:R-:W-:-:S04]  /*0120*/  LOP3.LUT R11, R0, 0xfffffffc, RZ, 0xc0, !PT ;  /* 0xfffffffc000b7812 */ /* 0x000fc800078ec0ff */
[----:B------:R-:W-:Y:S02]  /*0130*/  IADD3 R11, R8, -R11, RZ ;  /* 0x8000000b080b7210 */ /* 0x000fe40007ffe0ff */
[----:B------:R-:W3:Y:S03]  /*0140*/  LDG.E.64 R8, desc[UR4][R2.64] ;  /* 0x0000000402087981 */ /* 0x000ee6000c1e1b00 */
[----:B----4-:R-:W-:-:S06]  /*0150*/  IMAD.WIDE R6, R11, 0x4, R6 ;  /* 0x000000040b067825 */ /* 0x010fcc00078e0206 */
[----:B------:R-:W2:Y:S02]  /*0160*/  LDG.E.EL R6, desc[UR4][R6.64] ;  /* 0x0000000406067981 */ /* 0x000ea4000c2e1900 */
[--C-:B--2---:R-:W-:Y:S01]  /*0170*/  FADD R11, R4, R6.reuse ;  /* 0x00000006040b7221 */ /* 0x104fe20000000000 */
[----:B------:R-:W-:-:S03]  /*0180*/  FADD R0, R5, R6 ;  /* 0x0000000605007221 */ /* 0x000fc60000000000 */
[----:B---3--:R-:W-:Y:S01]  /*0190*/  FADD R8, R8, R11 ;  /* 0x0000000b08087221 */ /* 0x008fe20000000000 */
[----:B------:R-:W-:-:S05]  /*01a0*/  FADD R9, R9, R0 ;  /* 0x0000000009097221 */ /* 0x000fca0000000000 */
[----:B------:R-:W-:Y:S01]  /*01b0*/  STG.E.64 desc[UR4][R2.64], R8 ;  /* 0x0000000802007986 */ /* 0x000fe2000c101b04 */
[----:B------:R-:W-:Y:S05]  /*01c0*/  EXIT ;  /* 0x000000000000794d */ /* 0x000fea0003800000 */
.L_x_0:
[----:B------:R-:W-:-:S00]  /*01d0*/  BRA `(.L_x_0) ;  /* 0xfffffffc00fc7947 */ /* 0x000fc0000383ffff */
[----:B------:R-:W-:-:S00]  /*01e0*/  NOP ;  /* 0x0000000000007918 */ /* 0x000fc00000000000 */
        /* <DEDUP_REMOVED lines=9> */
.L_x_1:


//--------------------- .nv.constant0.triton_poi_fused_add_convolution_3 --------------------------
	.section	.nv.constant0.triton_poi_fused_add_convolution_3,"a",@progbits
	.sectionflags	@""
	.align	4
.nv.constant0.triton_poi_fused_add_convolution_3:
	.zero		556
